	.headerflags	@"EF_CUDA_TEXMODE_UNIFIED EF_CUDA_64BIT_ADDRESS EF_CUDA_ACCELERATORS EF_CUDA_SM90 EF_CUDA_VIRTUAL_SM(EF_CUDA_SM90)"
	.elftype	@"ET_EXEC"


//--------------------- .nv.info                  --------------------------
	.section	.nv.info,"",@"SHT_CUDA_INFO"
	.align	4


	//----- nvinfo : EIATTR_REGCOUNT
	.align		4
        /*0000*/ 	.byte	0x04, 0x2f
        /*0002*/ 	.short	(.L_1 - .L_0)
	.align		4
.L_0:
        /*0004*/ 	.word	index@(triton_poi_fused__unsafe_index_add_cat_22)
        /*0008*/ 	.word	0x00000018


	//----- nvinfo : EIATTR_MIN_STACK_SIZE
	.align		4
.L_1:
        /*000c*/ 	.byte	0x04, 0x12
        /*000e*/ 	.short	(.L_3 - .L_2)
	.align		4
.L_2:
        /*0010*/ 	.word	index@(triton_poi_fused__unsafe_index_add_cat_22)
        /*0014*/ 	.word	0x00000000


	//----- nvinfo : EIATTR_FRAME_SIZE
	.align		4
.L_3:
        /*0018*/ 	.byte	0x04, 0x11
        /*001a*/ 	.short	(.L_5 - .L_4)
	.align		4
.L_4:
        /*001c*/ 	.word	index@(triton_poi_fused__unsafe_index_add_cat_22)
        /*0020*/ 	.word	0x00000000


	//----- nvinfo : EIATTR_MIN_STACK_SIZE
	.align		4
.L_5:
        /*0024*/ 	.byte	0x04, 0x12
        /*0026*/ 	.short	(.L_7 - .L_6)
	.align		4
.L_6:
        /*0028*/ 	.word	index@(triton_poi_fused__unsafe_index_add_cat_22)
        /*002c*/ 	.word	0x00000000
.L_7:


//--------------------- .nv.info.triton_poi_fused__unsafe_index_add_cat_22 --------------------------
	.section	.nv.info.triton_poi_fused__unsafe_index_add_cat_22,"",@"SHT_CUDA_INFO"
	.sectionflags	@""
	.align	4


	//----- nvinfo : EIATTR_CUDA_API_VERSION
	.align		4
        /*0000*/ 	.byte	0x04, 0x37
        /*0002*/ 	.short	(.L_9 - .L_8)
.L_8:
        /*0004*/ 	.word	0x0000007c


	//----- nvinfo : EIATTR_KPARAM_INFO
	.align		4
.L_9:
        /*0008*/ 	.byte	0x04, 0x17
        /*000a*/ 	.short	(.L_11 - .L_10)
.L_10:
        /*000c*/ 	.word	0x00000000
        /*0010*/ 	.short	0x0005
        /*0012*/ 	.short	0x0028
        /*0014*/ 	.byte	0x00, 0xf0, 0x11, 0x00


	//----- nvinfo : EIATTR_KPARAM_INFO
	.align		4
.L_11:
        /*0018*/ 	.byte	0x04, 0x17
        /*001a*/ 	.short	(.L_13 - .L_12)
.L_12:
        /*001c*/ 	.word	0x00000000
        /*0020*/ 	.short	0x0004
        /*0022*/ 	.short	0x0020
        /*0024*/ 	.byte	0x00, 0xf4, 0x21, 0x00


	//----- nvinfo : EIATTR_KPARAM_INFO
	.align		4
.L_13:
        /*0028*/ 	.byte	0x04, 0x17
        /*002a*/ 	.short	(.L_15 - .L_14)
.L_14:
        /*002c*/ 	.word	0x00000000
        /*0030*/ 	.short	0x0003
        /*0032*/ 	.short	0x0018
        /*0034*/ 	.byte	0x00, 0xf4, 0x21, 0x00


	//----- nvinfo : EIATTR_KPARAM_INFO
	.align		4
.L_15:
        /*0038*/ 	.byte	0x04, 0x17
        /*003a*/ 	.short	(.L_17 - .L_16)
.L_16:
        /*003c*/ 	.word	0x00000000
        /*0040*/ 	.short	0x0002
        /*0042*/ 	.short	0x0010
        /*0044*/ 	.byte	0x00, 0xf4, 0x21, 0x00


	//----- nvinfo : EIATTR_KPARAM_INFO
	.align		4
.L_17:
        /*0048*/ 	.byte	0x04, 0x17
        /*004a*/ 	.short	(.L_19 - .L_18)
.L_18:
        /*004c*/ 	.word	0x00000000
        /*0050*/ 	.short	0x0001
        /*0052*/ 	.short	0x0008
        /*0054*/ 	.byte	0x00, 0xf4, 0x21, 0x00


	//----- nvinfo : EIATTR_KPARAM_INFO
	.align		4
.L_19:
        /*0058*/ 	.byte	0x04, 0x17
        /*005a*/ 	.short	(.L_21 - .L_20)
.L_20:
        /*005c*/ 	.word	0x00000000
        /*0060*/ 	.short	0x0000
        /*0062*/ 	.short	0x0000
        /*0064*/ 	.byte	0x00, 0xf4, 0x21, 0x00


	//----- nvinfo : EIATTR_SPARSE_MMA_MASK
	.align		4
.L_21:
        /*0068*/ 	.byte	0x03, 0x50
        /*006a*/ 	.short	0x0000


	//----- nvinfo : EIATTR_MAXREG_COUNT
	.align		4
        /*006c*/ 	.byte	0x03, 0x1b
        /*006e*/ 	.short	0x00ff


	//----- nvinfo : EIATTR_EXIT_INSTR_OFFSETS
	.align		4
        /*0070*/ 	.byte	0x04, 0x1c
        /*0072*/ 	.short	(.L_23 - .L_22)


	//   ....[0]....
.L_22:
        /*0074*/ 	.word	0x00000590


	//   ....[1]....
        /*0078*/ 	.word	0x000005b0


	//----- nvinfo : EIATTR_REQNTID
	.align		4
.L_23:
        /*007c*/ 	.byte	0x04, 0x10
        /*007e*/ 	.short	(.L_25 - .L_24)
.L_24:
        /*0080*/ 	.word	0x00000080
        /*0084*/ 	.word	0x00000001
        /*0088*/ 	.word	0x00000001


	//----- nvinfo : EIATTR_CBANK_PARAM_SIZE
	.align		4
.L_25:
        /*008c*/ 	.byte	0x03, 0x19
        /*008e*/ 	.short	0x002c


	//----- nvinfo : EIATTR_PARAM_CBANK
	.align		4
        /*0090*/ 	.byte	0x04, 0x0a
        /*0092*/ 	.short	(.L_27 - .L_26)
	.align		4
.L_26:
        /*0094*/ 	.word	index@(.nv.constant0.triton_poi_fused__unsafe_index_add_cat_22)
        /*0098*/ 	.short	0x0210
        /*009a*/ 	.short	0x002c


	//----- nvinfo : EIATTR_SW_WAR
	.align		4
.L_27:
        /*009c*/ 	.byte	0x04, 0x36
        /*009e*/ 	.short	(.L_29 - .L_28)
.L_28:
        /*00a0*/ 	.word	0x00000008
.L_29:


//--------------------- .nv.callgraph             --------------------------
	.section	.nv.callgraph,"",@"SHT_CUDA_CALLGRAPH"
	.align	4
	.sectionentsize	8
	.align		4
        /*0000*/ 	.word	0x00000000
	.align		4
        /*0004*/ 	.word	0xffffffff
	.align		4
        /*0008*/ 	.word	0x00000000
	.align		4
        /*000c*/ 	.word	0xfffffffe
	.align		4
        /*0010*/ 	.word	0x00000000
	.align		4
        /*0014*/ 	.word	0xfffffffd
	.align		4
        /*0018*/ 	.word	0x00000000
	.align		4
        /*001c*/ 	.word	0xfffffffc


//--------------------- .text.triton_poi_fused__unsafe_index_add_cat_22 --------------------------
	.section	.text.triton_poi_fused__unsafe_index_add_cat_22,"ax",@progbits
	.align	128
        .global         triton_poi_fused__unsafe_index_add_cat_22
        .type           triton_poi_fused__unsafe_index_add_cat_22,@function
        .size           triton_poi_fused__unsafe_index_add_cat_22,(.L_x_1 - triton_poi_fused__unsafe_index_add_cat_22)
        .other          triton_poi_fused__unsafe_index_add_cat_22,@"STO_CUDA_ENTRY STV_DEFAULT"
triton_poi_fused__unsafe_index_add_cat_22:
.text.triton_poi_fused__unsafe_index_add_cat_22:
[----:B------:R-:W0:Y:S02]  /*0000*/  LDC R1, c[0x0][0x28] ;  /* 0x00000a00ff017b82 */ /* 0x000e240000000800 */
[----:B------:R-:W1:Y:S01]  /*0010*/  S2R R0, SR_TID.X ;  /* 0x0000000000007919 */ /* 0x000e620000002100 */
[----:B------:R-:W2:Y:S01]  /*0020*/  LDC.64 R12, c[0x0][0x210] ;  /* 0x00008400ff0c7b82 */ /* 0x000ea20000000a00 */
[----:B------:R-:W-:Y:S01]  /*0030*/  ULDC.64 UR4, c[0x0][0x208] ;  /* 0x0000820000047ab9 */ /* 0x000fe20000000a00 */
[----:B------:R-:W-:Y:S01]  /*0040*/  ULDC.64 UR6, c[0x0][0x218] ;  /* 0x0000860000067ab9 */ /* 0x000fe20000000a00 */
[----:B------:R-:W3:Y:S01]  /*0050*/  S2R R3, SR_CTAID.X ;  /* 0x0000000000037919 */ /* 0x000ee20000002500 */
[----:B-1----:R-:W-:-:S05]  /*0060*/  IMAD.SHL.U32 R0, R0, 0x2, RZ ;  /* 0x0000000200007824 */ /* 0x002fca00078e00ff */
[----:B------:R-:W-:-:S05]  /*0070*/  LOP3.LUT R0, R0, 0xfe, RZ, 0xc0, !PT ;  /* 0x000000fe00007812 */ /* 0x000fca00078ec0ff */
[----:B---3--:R-:W-:-:S05]  /*0080*/  IMAD R0, R3, 0x100, R0 ;  /* 0x0000010003007824 */ /* 0x008fca00078e0200 */
[----:B------:R-:W-:Y:S02]  /*0090*/  SHF.R.S32.HI R9, RZ, 0x1f, R0 ;  /* 0x0000001fff097819 */ /* 0x000fe40000011400 */
[----:B------:R-:W-:Y:S02]  /*00a0*/  ISETP.GE.AND P0, PT, R0, 0x8400, PT ;  /* 0x000084000000780c */ /* 0x000fe40003f06270 */
[----:B------:R-:W-:-:S04]  /*00b0*/  LEA.HI R4, R9, R0, RZ, 0x3 ;  /* 0x0000000009047211 */ /* 0x000fc800078f18ff */
[----:B------:R-:W-:Y:S02]  /*00c0*/  SHF.R.S32.HI R2, RZ, 0x3, R4 ;  /* 0x00000003ff027819 */ /* 0x000fe40000011404 */
[----:B------:R-:W-:Y:S02]  /*00d0*/  LOP3.LUT R5, R4, 0xfffffff8, RZ, 0xc0, !PT ;  /* 0xfffffff804057812 */ /* 0x000fe400078ec0ff */
[----:B------:R-:W-:-:S04]  /*00e0*/  LEA.HI R3, R2, R2, RZ, 0x3 ;  /* 0x0000000202037211 */ /* 0x000fc800078f18ff */
[----:B------:R-:W-:-:S05]  /*00f0*/  LOP3.LUT R3, R3, 0xfffffff8, RZ, 0xc0, !PT ;  /* 0xfffffff803037812 */ /* 0x000fca00078ec0ff */
[----:B------:R-:W-:Y:S01]  /*0100*/  IMAD.IADD R11, R2, 0x1, -R3 ;  /* 0x00000001020b7824 */ /* 0x000fe200078e0a03 */
[----:B------:R-:W-:-:S03]  /*0110*/  CS2R R2, SRZ ;  /* 0x0000000000027805 */ /* 0x000fc6000001ff00 */
[----:B--2---:R-:W-:-:S05]  /*0120*/  IMAD.WIDE R10, R11, 0x8, R12 ;  /* 0x000000080b0a7825 */ /* 0x004fca00078e020c */
[----:B------:R1:W2:Y:S01]  /*0130*/  @!P0 LDG.E.EL.64 R2, desc[UR4][R10.64] ;  /* 0x000000040a028981 */ /* 0x0002a2000c2e1b00 */
[----:B------:R-:W-:Y:S01]  /*0140*/  IMAD.IADD R7, R0, 0x1, -R5 ;  /* 0x0000000100077824 */ /* 0x000fe200078e0a05 */
[----:B------:R-:W-:-:S03]  /*0150*/  CS2R R4, SRZ ;  /* 0x0000000000047805 */ /* 0x000fc6000001ff00 */
[----:B------:R-:W-:Y:S01]  /*0160*/  IMAD.WIDE R12, R7, 0x8, R12 ;  /* 0x00000008070c7825 */ /* 0x000fe200078e020c */
[----:B------:R-:W-:-:S06]  /*0170*/  CS2R R6, SRZ ;  /* 0x0000000000067805 */ /* 0x000fcc000001ff00 */
[----:B------:R3:W4:Y:S01]  /*0180*/  @!P0 LDG.E.EL.128 R4, desc[UR4][R12.64] ;  /* 0x000000040c048981 */ /* 0x000722000c2e1d00 */
[----:B------:R-:W-:Y:S01]  /*0190*/  LEA.HI R9, R9, R0, RZ, 0x6 ;  /* 0x0000000009097211 */ /* 0x000fe200078f30ff */
[----:B------:R-:W-:-:S03]  /*01a0*/  IMAD.HI R15, R0, 0x3e0f83e1, RZ ;  /* 0x3e0f83e1000f7827 */ /* 0x000fc600078e02ff */
[----:B------:R-:W-:Y:S02]  /*01b0*/  SHF.R.S32.HI R8, RZ, 0x6, R9 ;  /* 0x00000006ff087819 */ /* 0x000fe40000011409 */
[----:B------:R-:W-:Y:S02]  /*01c0*/  SHF.R.U32.HI R16, RZ, 0x1f, R15 ;  /* 0x0000001fff107819 */ /* 0x000fe4000001160f */
[----:B------:R-:W-:Y:S01]  /*01d0*/  LOP3.LUT R19, R9, 0xffffffc0, RZ, 0xc0, !PT ;  /* 0xffffffc009137812 */ /* 0x000fe200078ec0ff */
[----:B------:R-:W-:Y:S01]  /*01e0*/  IMAD.HI R14, R8, 0x3e0f83e1, RZ ;  /* 0x3e0f83e1080e7827 */ /* 0x000fe200078e02ff */
[----:B------:R-:W-:-:S03]  /*01f0*/  LEA.HI.SX32 R17, R15, R16, 0x15 ;  /* 0x000000100f117211 */ /* 0x000fc600078faaff */
[----:B------:R-:W-:Y:S01]  /*0200*/  IMAD.IADD R19, R0, 0x1, -R19 ;  /* 0x0000000100137824 */ /* 0x000fe200078e0a13 */
[----:B-1----:R-:W-:Y:S01]  /*0210*/  SHF.R.U32.HI R11, RZ, 0x1f, R14 ;  /* 0x0000001fff0b7819 */ /* 0x002fe2000001160e */
[----:B---3--:R-:W-:-:S03]  /*0220*/  IMAD R12, R17, -0x2100, R0 ;  /* 0xffffdf00110c7824 */ /* 0x008fc600078e0200 */
[----:B------:R-:W-:Y:S02]  /*0230*/  LEA.HI.SX32 R15, R14, R11, 0x1b ;  /* 0x0000000b0e0f7211 */ /* 0x000fe400078fdaff */
[----:B------:R-:W1:Y:S03]  /*0240*/  LDC.64 R10, c[0x0][0x220] ;  /* 0x00008800ff0a7b82 */ /* 0x000e660000000a00 */
[----:B------:R-:W-:Y:S02]  /*0250*/  IMAD R9, R15, -0x84, R8 ;  /* 0xffffff7c0f097824 */ /* 0x000fe400078e0208 */
[C---:B------:R-:W-:Y:S02]  /*0260*/  IMAD R15, R17.reuse, 0x1800, R12 ;  /* 0x00001800110f7824 */ /* 0x040fe400078e020c */
[----:B------:R-:W-:Y:S01]  /*0270*/  IMAD R17, R17, 0x900, RZ ;  /* 0x0000090011117824 */ /* 0x000fe200078e02ff */
[C---:B------:R-:W-:Y:S01]  /*0280*/  ISETP.GE.AND P2, PT, R9.reuse, 0x60, PT ;  /* 0x000000600900780c */ /* 0x040fe20003f46270 */
[C---:B------:R-:W-:Y:S01]  /*0290*/  IMAD.SHL.U32 R12, R9.reuse, 0x40, RZ ;  /* 0x00000040090c7824 */ /* 0x040fe200078e00ff */
[----:B------:R-:W-:-:S02]  /*02a0*/  ISETP.GT.AND P1, PT, R9, 0x5f, !P0 ;  /* 0x0000005f0900780c */ /* 0x000fc40004724270 */
[--C-:B------:R-:W-:Y:S02]  /*02b0*/  SHF.R.S32.HI R13, RZ, 0x1f, R17.reuse ;  /* 0x0000001fff0d7819 */ /* 0x100fe40000011411 */
[----:B------:R-:W-:Y:S02]  /*02c0*/  IADD3 R9, P4, P5, R12, R19, R17 ;  /* 0x000000130c097210 */ /* 0x000fe40007d9e011 */
[----:B------:R-:W-:Y:S02]  /*02d0*/  SHF.R.S32.HI R19, RZ, 0x1f, R19 ;  /* 0x0000001fff137819 */ /* 0x000fe40000011413 */
[----:B------:R-:W-:-:S04]  /*02e0*/  SHF.R.S32.HI R14, RZ, 0x1f, R12 ;  /* 0x0000001fff0e7819 */ /* 0x000fc8000001140c */
[----:B------:R-:W-:Y:S01]  /*02f0*/  IADD3.X R14, R14, R19, R13, P4, P5 ;  /* 0x000000130e0e7210 */ /* 0x000fe200027ea40d */
[----:B-1----:R-:W-:Y:S01]  /*0300*/  IMAD.WIDE R10, R15, 0x4, R10 ;  /* 0x000000040f0a7825 */ /* 0x002fe200078e020a */
[----:B--2---:R-:W-:-:S04]  /*0310*/  SHF.R.U32.HI R21, RZ, 0x1d, R3 ;  /* 0x0000001dff157819 */ /* 0x004fc80000011603 */
[----:B------:R-:W-:-:S04]  /*0320*/  LOP3.LUT R21, R21, 0x4, RZ, 0xc0, !PT ;  /* 0x0000000415157812 */ /* 0x000fc800078ec0ff */
[----:B------:R-:W-:Y:S02]  /*0330*/  IADD3 R2, P3, R2, R21, RZ ;  /* 0x0000001502027210 */ /* 0x000fe40007f7e0ff */
[----:B----4-:R-:W-:-:S03]  /*0340*/  SHF.R.U32.HI R12, RZ, 0x1b, R5 ;  /* 0x0000001bff0c7819 */ /* 0x010fc60000011605 */
[----:B------:R-:W-:Y:S01]  /*0350*/  IMAD.X R3, RZ, RZ, R3, P3 ;  /* 0x000000ffff037224 */ /* 0x000fe200018e0603 */
[----:B------:R-:W-:Y:S02]  /*0360*/  LEA R13, P3, R4, UR6, 0x2 ;  /* 0x00000006040d7c11 */ /* 0x000fe4000f8610ff */
[----:B------:R-:W-:Y:S02]  /*0370*/  LOP3.LUT R12, R12, 0x10, RZ, 0xc0, !PT ;  /* 0x000000100c0c7812 */ /* 0x000fe400078ec0ff */
[C---:B------:R-:W-:Y:S01]  /*0380*/  SHF.L.U64.HI R16, R2.reuse, 0x4, R3 ;  /* 0x0000000402107819 */ /* 0x040fe20000010203 */
[----:B------:R-:W-:Y:S01]  /*0390*/  IMAD.SHL.U32 R3, R2, 0x10, RZ ;  /* 0x0000001002037824 */ /* 0x000fe200078e00ff */
[----:B------:R-:W-:Y:S02]  /*03a0*/  SHF.R.U32.HI R2, RZ, 0x1b, R7 ;  /* 0x0000001bff027819 */ /* 0x000fe40000011607 */
[----:B------:R-:W-:Y:S02]  /*03b0*/  LEA.HI.X R19, R4, UR7, R5, 0x2, P3 ;  /* 0x0000000704137c11 */ /* 0x000fe400098f1405 */
[----:B------:R-:W-:-:S02]  /*03c0*/  LEA R5, P6, R6, UR6, 0x2 ;  /* 0x0000000606057c11 */ /* 0x000fc4000f8c10ff */
[C---:B------:R-:W-:Y:S02]  /*03d0*/  IADD3 R12, P4, P5, R3.reuse, R13, R12 ;  /* 0x0000000d030c7210 */ /* 0x040fe40007d9e00c */
[----:B------:R-:W-:Y:S02]  /*03e0*/  LOP3.LUT R4, R2, 0x10, RZ, 0xc0, !PT ;  /* 0x0000001002047812 */ /* 0x000fe400078ec0ff */
[----:B------:R-:W-:Y:S02]  /*03f0*/  ISETP.LT.AND P3, PT, R0, 0x8400, !P2 ;  /* 0x000084000000780c */ /* 0x000fe40005761270 */
[----:B------:R-:W-:Y:S01]  /*0400*/  LEA.HI.X R17, R6, UR7, R7, 0x2, P6 ;  /* 0x0000000706117c11 */ /* 0x000fe2000b0f1407 */
[----:B------:R-:W-:Y:S01]  /*0410*/  ULDC.64 UR6, c[0x0][0x228] ;  /* 0x00008a0000067ab9 */ /* 0x000fe20000000a00 */
[----:B------:R-:W-:Y:S02]  /*0420*/  IADD3.X R13, R16, R19, RZ, P4, P5 ;  /* 0x00000013100d7210 */ /* 0x000fe400027ea4ff */
[----:B------:R-:W-:-:S02]  /*0430*/  IADD3 R4, P4, P5, R3, R5, R4 ;  /* 0x0000000503047210 */ /* 0x000fc40007d9e004 */
[----:B------:R-:W-:Y:S02]  /*0440*/  CS2R R2, SRZ ;  /* 0x0000000000027805 */ /* 0x000fe4000001ff00 */
[C---:B------:R-:W-:Y:S02]  /*0450*/  LEA R6, P6, R9.reuse, UR6, 0x2 ;  /* 0x0000000609067c11 */ /* 0x040fe4000f8c10ff */
[----:B------:R-:W-:Y:S02]  /*0460*/  IADD3.X R5, R16, R17, RZ, P4, P5 ;  /* 0x0000001110057210 */ /* 0x000fe400027ea4ff */
[----:B------:R-:W-:Y:S02]  /*0470*/  CS2R R16, SRZ ;  /* 0x0000000000107805 */ /* 0x000fe4000001ff00 */
[----:B------:R-:W-:Y:S01]  /*0480*/  LEA.HI.X R7, R9, UR7, R14, 0x2, P6 ;  /* 0x0000000709077c11 */ /* 0x000fe2000b0f140e */
[----:B------:R-:W-:Y:S01]  /*0490*/  IMAD.SHL.U32 R9, R8, 0x10, RZ ;  /* 0x0000001008097824 */ /* 0x000fe200078e00ff */
[----:B------:R-:W2:Y:S01]  /*04a0*/  @P3 LDG.E.64 R2, desc[UR4][R10.64] ;  /* 0x000000040a023981 */ /* 0x000ea2000c1e1b00 */
[----:B------:R-:W-:-:S02]  /*04b0*/  CS2R R14, SRZ ;  /* 0x00000000000e7805 */ /* 0x000fc4000001ff00 */
[C---:B------:R-:W-:Y:S01]  /*04c0*/  IMAD.WIDE R12, R9.reuse, 0x4, R12 ;  /* 0x00000004090c7825 */ /* 0x040fe200078e020c */
[----:B------:R-:W3:Y:S03]  /*04d0*/  @P1 LDG.E.64 R16, desc[UR4][R6.64+-0x6000] ;  /* 0xffa0000406101981 */ /* 0x000ee6000c1e1b00 */
[----:B------:R-:W-:Y:S01]  /*04e0*/  IMAD.WIDE R8, R9, 0x4, R4 ;  /* 0x0000000409087825 */ /* 0x000fe200078e0204 */
[----:B------:R-:W4:Y:S01]  /*04f0*/  @!P0 LDG.E.EL R14, desc[UR4][R12.64] ;  /* 0x000000040c0e8981 */ /* 0x000f22000c2e1900 */
[----:B------:R-:W1:Y:S03]  /*0500*/  LDC.64 R4, c[0x0][0x230] ;  /* 0x00008c00ff047b82 */ /* 0x000e660000000a00 */
[----:B------:R-:W5:Y:S01]  /*0510*/  @!P0 LDG.E.EL R15, desc[UR4][R8.64] ;  /* 0x00000004080f8981 */ /* 0x000f62000c2e1900 */
[----:B--2---:R-:W-:-:S02]  /*0520*/  SEL R11, R2, RZ, P3 ;  /* 0x000000ff020b7207 */ /* 0x004fc40001800000 */
[----:B------:R-:W-:Y:S02]  /*0530*/  SEL R10, R3, RZ, P3 ;  /* 0x000000ff030a7207 */ /* 0x000fe40001800000 */
[----:B---3--:R-:W-:Y:S02]  /*0540*/  @P2 SEL R11, R16, RZ, P1 ;  /* 0x000000ff100b2207 */ /* 0x008fe40000800000 */
[----:B------:R-:W-:Y:S01]  /*0550*/  @P2 SEL R10, R17, RZ, P1 ;  /* 0x000000ff110a2207 */ /* 0x000fe20000800000 */
[----:B-1----:R-:W-:-:S04]  /*0560*/  IMAD.WIDE R2, R0, 0x4, R4 ;  /* 0x0000000400027825 */ /* 0x002fc800078e0204 */
[----:B----4-:R-:W-:Y:S01]  /*0570*/  FADD R14, R11, R14 ;  /* 0x0000000e0b0e7221 */ /* 0x010fe20000000000 */
[----:B-----5:R-:W-:Y:S01]  /*0580*/  FADD R15, R10, R15 ;  /* 0x0000000f0a0f7221 */ /* 0x020fe20000000000 */
[----:B------:R-:W-:Y:S06]  /*0590*/  @P0 EXIT ;  /* 0x000000000000094d */ /* 0x000fec0003800000 */
[----:B------:R-:W-:Y:S01]  /*05a0*/  STG.E.64 desc[UR4][R2.64], R14 ;  /* 0x0000000e02007986 */ /* 0x000fe2000c101b04 */
[----:B------:R-:W-:Y:S05]  /*05b0*/  EXIT ;  /* 0x000000000000794d */ /* 0x000fea0003800000 */
.L_x_0:
[----:B------:R-:W-:-:S00]  /*05c0*/  BRA `(.L_x_0) ;  /* 0xfffffffc00fc7947 */ /* 0x000fc0000383ffff */
[----:B------:R-:W-:-:S00]  /*05d0*/  NOP ;  /* 0x0000000000007918 */ /* 0x000fc00000000000 */
        /* <DEDUP_REMOVED lines=10> */
.L_x_1:


//--------------------- .nv.constant0.triton_poi_fused__unsafe_index_add_cat_22 --------------------------
	.section	.nv.constant0.triton_poi_fused__unsafe_index_add_cat_22,"a",@progbits
	.sectionflags	@""
	.align	4
.nv.constant0.triton_poi_fused__unsafe_index_add_cat_22:
	.zero		572
